//
// Generated by NVIDIA NVVM Compiler
//
// Compiler Build ID: CL-22781540
// Cuda compilation tools, release 9.0, V9.0.176
// Based on LLVM 3.4svn
//

.version 6.0
.target sm_30
.address_size 64

	// .globl	_Z10testKernelPfS_
.extern .shared .align 4 .b8 sdata[];

.visible .entry _Z10testKernelPfS_(
	.param .u64 _Z10testKernelPfS__param_0,
	.param .u64 _Z10testKernelPfS__param_1
)
{
	.reg .f32 	%f<6>;
	.reg .b32 	%r<6>;
	.reg .b64 	%rd<10>;


	ld.param.u64 	%rd3, [_Z10testKernelPfS__param_0];
	ld.param.u64 	%rd4, [_Z10testKernelPfS__param_1];
	cvta.to.global.u64 	%rd1, %rd4;
	cvta.to.global.u64 	%rd5, %rd3;
	mov.u32 	%r3, %tid.x;
	mov.u32 	%r1, %ntid.x;
	cvt.u64.u32	%rd2, %r3;
	mul.wide.u32 	%rd6, %r3, 4;
	add.s64 	%rd7, %rd5, %rd6;
	ld.global.f32 	%f1, [%rd7];
	shl.b32 	%r4, %r3, 2;
	mov.u32 	%r5, sdata;
	add.s32 	%r2, %r5, %r4;
	st.shared.f32 	[%r2], %f1;
	bar.sync 	0;
	cvt.rn.f32.u32	%f2, %r1;
	ld.shared.f32 	%f3, [%r2];
	mul.f32 	%f4, %f2, %f3;
	st.shared.f32 	[%r2], %f4;
	bar.sync 	0;
	ld.shared.f32 	%f5, [%r2];
	shl.b64 	%rd8, %rd2, 2;
	add.s64 	%rd9, %rd1, %rd8;
	st.global.f32 	[%rd9], %f5;
	ret;
}




// ===== COMPILED SASS (sm_100) =====

	.target	sm_100

	.elftype	@"ET_EXEC"


//--------------------- .note.nv.tkinfo           --------------------------
	.section	.note.nv.tkinfo,"",@"SHT_NOTE"
	.sectionflags	@"SHF_NOTE_NV_TKINFO"
	.tkinfo
        /*0018*/ 	.word	0x00000002
        /*0030*/ 	.string	""
        /*0030*/ 	.string	"ptxas"
        /*0030*/ 	.string	"Cuda compilation tools, release 13.0, V13.0.88"
        /*0030*/ 	.string	"Build cuda_13.0.r13.0/compiler.36424714_0"
        /*0030*/ 	.string	"-arch sm_100 "



//--------------------- .note.nv.cuinfo           --------------------------
	.section	.note.nv.cuinfo,"",@"SHT_NOTE"
	.sectionflags	@"SHF_NOTE_NV_CUINFO"
        /*0018*/ 	.short	0x0002
        /*001a*/ 	.short	0x001e
        /*001c*/ 	.short	0x0082
	.zero		2


//--------------------- .nv.info                  --------------------------
	.section	.nv.info,"",@"SHT_CUDA_INFO"
	.align	4


	//----- nvinfo : EIATTR_REGCOUNT
	.align		4
        /*0000*/ 	.byte	0x04, 0x2f
        /*0002*/ 	.short	(.L_1 - .L_0)
	.align		4
.L_0:
        /*0004*/ 	.word	index@(_Z10testKernelPfS_)
        /*0008*/ 	.word	0x0000000c


	//----- nvinfo : EIATTR_FRAME_SIZE
	.align		4
.L_1:
        /*000c*/ 	.byte	0x04, 0x11
        /*000e*/ 	.short	(.L_3 - .L_2)
	.align		4
.L_2:
        /*0010*/ 	.word	index@(_Z10testKernelPfS_)
        /*0014*/ 	.word	0x00000000


	//----- nvinfo : EIATTR_MIN_STACK_SIZE
	.align		4
.L_3:
        /*0018*/ 	.byte	0x04, 0x12
        /*001a*/ 	.short	(.L_5 - .L_4)
	.align		4
.L_4:
        /*001c*/ 	.word	index@(_Z10testKernelPfS_)
        /*0020*/ 	.word	0x00000000
.L_5:


//--------------------- .nv.compat                --------------------------
	.section	.nv.compat,"",@"SHT_CUDA_COMPAT_INFO"
	.align	4
        /*0000*/ 	.byte	0x02, 0x09, 0x00, 0x00, 0x02, 0x02, 0x01, 0x00, 0x02, 0x05, 0x05, 0x00, 0x03, 0x07, 0x01, 0x01
        /*0010*/ 	.byte	0x02, 0x03, 0x00, 0x00, 0x02, 0x06, 0x01, 0x00, 0x04, 0x0b, 0x08, 0x00, 0x09, 0x00, 0x00, 0x00
        /*0020*/ 	.byte	0x00, 0x00, 0x00, 0x00


//--------------------- .nv.info._Z10testKernelPfS_ --------------------------
	.section	.nv.info._Z10testKernelPfS_,"",@"SHT_CUDA_INFO"
	.sectionflags	@""
	.align	4


	//----- nvinfo : EIATTR_CUDA_API_VERSION
	.align		4
        /*0000*/ 	.byte	0x04, 0x37
        /*0002*/ 	.short	(.L_7 - .L_6)
.L_6:
        /*0004*/ 	.word	0x00000082


	//----- nvinfo : EIATTR_KPARAM_INFO
	.align		4
.L_7:
        /*0008*/ 	.byte	0x04, 0x17
        /*000a*/ 	.short	(.L_9 - .L_8)
.L_8:
        /*000c*/ 	.word	0x00000000
        /*0010*/ 	.short	0x0001
        /*0012*/ 	.short	0x0008
        /*0014*/ 	.byte	0x00, 0xf0, 0x21, 0x00


	//----- nvinfo : EIATTR_KPARAM_INFO
	.align		4
.L_9:
        /*0018*/ 	.byte	0x04, 0x17
        /*001a*/ 	.short	(.L_11 - .L_10)
.L_10:
        /*001c*/ 	.word	0x00000000
        /*0020*/ 	.short	0x0000
        /*0022*/ 	.short	0x0000
        /*0024*/ 	.byte	0x00, 0xf0, 0x21, 0x00


	//----- nvinfo : EIATTR_SPARSE_MMA_MASK
	.align		4
.L_11:
        /*0028*/ 	.byte	0x03, 0x50
        /*002a*/ 	.short	0x0000


	//----- nvinfo : EIATTR_MAXREG_COUNT
	.align		4
        /*002c*/ 	.byte	0x03, 0x1b
        /*002e*/ 	.short	0x00ff


	//----- nvinfo : EIATTR_NUM_BARRIERS
	.align		4
        /*0030*/ 	.byte	0x02, 0x4c
        /*0032*/ 	.byte	0x01
	.zero		1


	//----- nvinfo : EIATTR_MERCURY_ISA_VERSION
	.align		4
        /*0034*/ 	.byte	0x03, 0x5f
        /*0036*/ 	.short	0x0101


	//----- nvinfo : EIATTR_VRC_CTA_INIT_COUNT
	.align		4
        /*0038*/ 	.byte	0x02, 0x4a
	.zero		1
	.zero		1


	//----- nvinfo : EIATTR_EXIT_INSTR_OFFSETS
	.align		4
        /*003c*/ 	.byte	0x04, 0x1c
        /*003e*/ 	.short	(.L_13 - .L_12)


	//   ....[0]....
.L_12:
        /*0040*/ 	.word	0x00000170


	//----- nvinfo : EIATTR_CBANK_PARAM_SIZE
	.align		4
.L_13:
        /*0044*/ 	.byte	0x03, 0x19
        /*0046*/ 	.short	0x0010


	//----- nvinfo : EIATTR_PARAM_CBANK
	.align		4
        /*0048*/ 	.byte	0x04, 0x0a
        /*004a*/ 	.short	(.L_15 - .L_14)
	.align		4
.L_14:
        /*004c*/ 	.word	index@(.nv.constant0._Z10testKernelPfS_)
        /*0050*/ 	.short	0x0380
        /*0052*/ 	.short	0x0010


	//----- nvinfo : EIATTR_SW_WAR
	.align		4
.L_15:
        /*0054*/ 	.byte	0x04, 0x36
        /*0056*/ 	.short	(.L_17 - .L_16)
.L_16:
        /*0058*/ 	.word	0x00000008
.L_17:


//--------------------- .nv.callgraph             --------------------------
	.section	.nv.callgraph,"",@"SHT_CUDA_CALLGRAPH"
	.align	4
	.sectionentsize	8
	.align		4
        /*0000*/ 	.word	0x00000000
	.align		4
        /*0004*/ 	.word	0xffffffff
	.align		4
        /*0008*/ 	.word	0x00000000
	.align		4
        /*000c*/ 	.word	0xfffffffe
	.align		4
        /*0010*/ 	.word	0x00000000
	.align		4
        /*0014*/ 	.word	0xfffffffd
	.align		4
        /*0018*/ 	.word	0x00000000
	.align		4
        /*001c*/ 	.word	0xfffffffc


//--------------------- .text._Z10testKernelPfS_  --------------------------
	.section	.text._Z10testKernelPfS_,"ax",@progbits
	.align	128
        .global         _Z10testKernelPfS_
        .type           _Z10testKernelPfS_,@function
        .size           _Z10testKernelPfS_,(.L_x_1 - _Z10testKernelPfS_)
        .other          _Z10testKernelPfS_,@"STO_CUDA_ENTRY STV_DEFAULT"
_Z10testKernelPfS_:
.text._Z10testKernelPfS_:
[----:B------:R-:W-:Y:S01]  /*0000*/  LDC R1, c[0x0][0x37c] ;  /* 0x0000df00ff017b82 */ /* 0x000fe20000000800 */
[----:B------:R-:W0:Y:S07]  /*0010*/  S2R R9, SR_TID.X ;  /* 0x0000000000097919 */ /* 0x000e2e0000002100 */
[----:B------:R-:W0:Y:S01]  /*0020*/  LDC.64 R2, c[0x0][0x380] ;  /* 0x0000e000ff027b82 */ /* 0x000e220000000a00 */
[----:B------:R-:W1:Y:S01]  /*0030*/  LDCU.64 UR6, c[0x0][0x358] ;  /* 0x00006b00ff0677ac */ /* 0x000e620008000a00 */
[----:B0-----:R-:W-:-:S05]  /*0040*/  IMAD.WIDE.U32 R2, R9, 0x4, R2 ;  /* 0x0000000409027825 */ /* 0x001fca00078e0002 */
[----:B-1----:R0:W2:Y:S01]  /*0050*/  LDG.E R0, desc[UR6][R2.64] ;  /* 0x0000000602007981 */ /* 0x0020a2000c1e1900 */
[----:B------:R-:W1:Y:S01]  /*0060*/  S2UR UR5, SR_CgaCtaId ;  /* 0x00000000000579c3 */ /* 0x000e620000008800 */
[----:B------:R-:W-:Y:S02]  /*0070*/  UMOV UR4, 0x400 ;  /* 0x0000040000047882 */ /* 0x000fe40000000000 */
[----:B-1----:R-:W-:-:S06]  /*0080*/  ULEA UR4, UR5, UR4, 0x18 ;  /* 0x0000000405047291 */ /* 0x002fcc000f8ec0ff */
[----:B------:R-:W-:-:S05]  /*0090*/  LEA R5, R9, UR4, 0x2 ;  /* 0x0000000409057c11 */ /* 0x000fca000f8e10ff */
[----:B------:R-:W1:Y:S02]  /*00a0*/  LDCU UR4, c[0x0][0x360] ;  /* 0x00006c00ff0477ac */ /* 0x000e640008000800 */
[----:B-1----:R-:W-:Y:S01]  /*00b0*/  I2FP.F32.U32 R4, UR4 ;  /* 0x0000000400047c45 */ /* 0x002fe20008201000 */
[----:B------:R-:W0:Y:S02]  /*00c0*/  LDCU.64 UR4, c[0x0][0x388] ;  /* 0x00007100ff0477ac */ /* 0x000e240008000a00 */
[----:B0-----:R-:W-:-:S04]  /*00d0*/  LEA R2, P0, R9, UR4, 0x2 ;  /* 0x0000000409027c11 */ /* 0x001fc8000f8010ff */
[----:B------:R-:W-:Y:S01]  /*00e0*/  LEA.HI.X R3, R9, UR5, RZ, 0x2, P0 ;  /* 0x0000000509037c11 */ /* 0x000fe200080f14ff */
[----:B--2---:R-:W-:Y:S01]  /*00f0*/  STS [R5], R0 ;  /* 0x0000000005007388 */ /* 0x004fe20000000800 */
[----:B------:R-:W-:Y:S06]  /*0100*/  BAR.SYNC.DEFER_BLOCKING 0x0 ;  /* 0x0000000000007b1d */ /* 0x000fec0000010000 */
[----:B------:R-:W0:Y:S02]  /*0110*/  LDS R7, [R5] ;  /* 0x0000000005077984 */ /* 0x000e240000000800 */
[----:B0-----:R-:W-:-:S05]  /*0120*/  FMUL R4, R4, R7 ;  /* 0x0000000704047220 */ /* 0x001fca0000400000 */
[----:B------:R-:W-:Y:S01]  /*0130*/  STS [R5], R4 ;  /* 0x0000000405007388 */ /* 0x000fe20000000800 */
[----:B------:R-:W-:Y:S06]  /*0140*/  BAR.SYNC.DEFER_BLOCKING 0x0 ;  /* 0x0000000000007b1d */ /* 0x000fec0000010000 */
[----:B------:R-:W0:Y:S04]  /*0150*/  LDS R7, [R5] ;  /* 0x0000000005077984 */ /* 0x000e280000000800 */
[----:B0-----:R-:W-:Y:S01]  /*0160*/  STG.E desc[UR6][R2.64], R7 ;  /* 0x0000000702007986 */ /* 0x001fe2000c101906 */
[----:B------:R-:W-:Y:S05]  /*0170*/  EXIT ;  /* 0x000000000000794d */ /* 0x000fea0003800000 */
.L_x_0:
[----:B------:R-:W-:-:S00]  /*0180*/  BRA `(.L_x_0) ;  /* 0xfffffffc00fc7947 */ /* 0x000fc0000383ffff */
[----:B------:R-:W-:-:S00]  /*0190*/  NOP ;  /* 0x0000000000007918 */ /* 0x000fc00000000000 */
        /* <DEDUP_REMOVED lines=14> */
.L_x_1:


//--------------------- .nv.shared._Z10testKernelPfS_ --------------------------
	.section	.nv.shared._Z10testKernelPfS_,"aw",@nobits
	.sectionflags	@""
	.align	16
	.zero		1024


//--------------------- .nv.shared.reserved.0     --------------------------
	.section	.nv.shared.reserved.0,"aw",@nobits
	.weak		__nv_reservedSMEM_offset_0_alias
	.size		__nv_reservedSMEM_offset_0_alias, 0, 64
	.other		__nv_reservedSMEM_offset_0_alias,@"STO_CUDA_RESERVED_SHARED STV_DEFAULT"
__nv_reservedSMEM_offset_0_alias:
	.zero		0
	.zero		64


//--------------------- .nv.constant0._Z10testKernelPfS_ --------------------------
	.section	.nv.constant0._Z10testKernelPfS_,"a",@progbits
	.sectionflags	@""
	.align	4
.nv.constant0._Z10testKernelPfS_:
	.zero		912


//--------------------- SYMBOLS --------------------------

	.type		.nv.reservedSmem.offset0,@object
	.size		.nv.reservedSmem.offset0,0x4
	.type		.nv.reservedSmem.cap,@object
	.size		.nv.reservedSmem.cap,0x4
